	.headerflags	@"EF_CUDA_TEXMODE_UNIFIED EF_CUDA_64BIT_ADDRESS EF_CUDA_ACCELERATORS EF_CUDA_SM90 EF_CUDA_VIRTUAL_SM(EF_CUDA_SM90)"
	.elftype	@"ET_EXEC"


//--------------------- .nv.info                  --------------------------
	.section	.nv.info,"",@"SHT_CUDA_INFO"
	.align	4


	//----- nvinfo : EIATTR_REGCOUNT
	.align		4
        /*0000*/ 	.byte	0x04, 0x2f
        /*0002*/ 	.short	(.L_3 - .L_2)
	.align		4
.L_2:
        /*0004*/ 	.word	index@(triton_poi_fused_sin_0)
        /*0008*/ 	.word	0x00000011


	//----- nvinfo : EIATTR_MIN_STACK_SIZE
	.align		4
.L_3:
        /*000c*/ 	.byte	0x04, 0x12
        /*000e*/ 	.short	(.L_5 - .L_4)
	.align		4
.L_4:
        /*0010*/ 	.word	index@(triton_poi_fused_sin_0)
        /*0014*/ 	.word	0x00000020


	//----- nvinfo : EIATTR_FRAME_SIZE
	.align		4
.L_5:
        /*0018*/ 	.byte	0x04, 0x11
        /*001a*/ 	.short	(.L_7 - .L_6)
	.align		4
.L_6:
        /*001c*/ 	.word	index@(triton_poi_fused_sin_0)
        /*0020*/ 	.word	0x00000020


	//----- nvinfo : EIATTR_MIN_STACK_SIZE
	.align		4
.L_7:
        /*0024*/ 	.byte	0x04, 0x12
        /*0026*/ 	.short	(.L_9 - .L_8)
	.align		4
.L_8:
        /*0028*/ 	.word	index@(triton_poi_fused_sin_0)
        /*002c*/ 	.word	0x00000020
.L_9:


//--------------------- .nv.info.triton_poi_fused_sin_0 --------------------------
	.section	.nv.info.triton_poi_fused_sin_0,"",@"SHT_CUDA_INFO"
	.sectionflags	@""
	.align	4


	//----- nvinfo : EIATTR_CUDA_API_VERSION
	.align		4
        /*0000*/ 	.byte	0x04, 0x37
        /*0002*/ 	.short	(.L_11 - .L_10)
.L_10:
        /*0004*/ 	.word	0x0000007c


	//----- nvinfo : EIATTR_KPARAM_INFO
	.align		4
.L_11:
        /*0008*/ 	.byte	0x04, 0x17
        /*000a*/ 	.short	(.L_13 - .L_12)
.L_12:
        /*000c*/ 	.word	0x00000000
        /*0010*/ 	.short	0x0002
        /*0012*/ 	.short	0x0010
        /*0014*/ 	.byte	0x00, 0xf0, 0x11, 0x00


	//----- nvinfo : EIATTR_KPARAM_INFO
	.align		4
.L_13:
        /*0018*/ 	.byte	0x04, 0x17
        /*001a*/ 	.short	(.L_15 - .L_14)
.L_14:
        /*001c*/ 	.word	0x00000000
        /*0020*/ 	.short	0x0001
        /*0022*/ 	.short	0x0008
        /*0024*/ 	.byte	0x00, 0xf4, 0x21, 0x00


	//----- nvinfo : EIATTR_KPARAM_INFO
	.align		4
.L_15:
        /*0028*/ 	.byte	0x04, 0x17
        /*002a*/ 	.short	(.L_17 - .L_16)
.L_16:
        /*002c*/ 	.word	0x00000000
        /*0030*/ 	.short	0x0000
        /*0032*/ 	.short	0x0000
        /*0034*/ 	.byte	0x00, 0xf4, 0x21, 0x00


	//----- nvinfo : EIATTR_SPARSE_MMA_MASK
	.align		4
.L_17:
        /*0038*/ 	.byte	0x03, 0x50
        /*003a*/ 	.short	0x0000


	//----- nvinfo : EIATTR_MAXREG_COUNT
	.align		4
        /*003c*/ 	.byte	0x03, 0x1b
        /*003e*/ 	.short	0x00ff


	//----- nvinfo : EIATTR_EXIT_INSTR_OFFSETS
	.align		4
        /*0040*/ 	.byte	0x04, 0x1c
        /*0042*/ 	.short	(.L_19 - .L_18)


	//   ....[0]....
.L_18:
        /*0044*/ 	.word	0x00000c40


	//   ....[1]....
        /*0048*/ 	.word	0x00000c60


	//----- nvinfo : EIATTR_REQNTID
	.align		4
.L_19:
        /*004c*/ 	.byte	0x04, 0x10
        /*004e*/ 	.short	(.L_21 - .L_20)
.L_20:
        /*0050*/ 	.word	0x00000080
        /*0054*/ 	.word	0x00000001
        /*0058*/ 	.word	0x00000001


	//----- nvinfo : EIATTR_CRS_STACK_SIZE
	.align		4
.L_21:
        /*005c*/ 	.byte	0x04, 0x1e
        /*005e*/ 	.short	(.L_23 - .L_22)
.L_22:
        /*0060*/ 	.word	0x00000000


	//----- nvinfo : EIATTR_CBANK_PARAM_SIZE
	.align		4
.L_23:
        /*0064*/ 	.byte	0x03, 0x19
        /*0066*/ 	.short	0x0014


	//----- nvinfo : EIATTR_PARAM_CBANK
	.align		4
        /*0068*/ 	.byte	0x04, 0x0a
        /*006a*/ 	.short	(.L_25 - .L_24)
	.align		4
.L_24:
        /*006c*/ 	.word	index@(.nv.constant0.triton_poi_fused_sin_0)
        /*0070*/ 	.short	0x0210
        /*0072*/ 	.short	0x0014


	//----- nvinfo : EIATTR_SW_WAR
	.align		4
.L_25:
        /*0074*/ 	.byte	0x04, 0x36
        /*0076*/ 	.short	(.L_27 - .L_26)
.L_26:
        /*0078*/ 	.word	0x00000008
.L_27:


//--------------------- .nv.callgraph             --------------------------
	.section	.nv.callgraph,"",@"SHT_CUDA_CALLGRAPH"
	.align	4
	.sectionentsize	8
	.align		4
        /*0000*/ 	.word	0x00000000
	.align		4
        /*0004*/ 	.word	0xffffffff
	.align		4
        /*0008*/ 	.word	0x00000000
	.align		4
        /*000c*/ 	.word	0xfffffffe
	.align		4
        /*0010*/ 	.word	0x00000000
	.align		4
        /*0014*/ 	.word	0xfffffffd
	.align		4
        /*0018*/ 	.word	0x00000000
	.align		4
        /*001c*/ 	.word	0xfffffffc


//--------------------- .nv.constant4             --------------------------
	.section	.nv.constant4,"a",@progbits
	.align	8
	.align		8
.nv.constant4:
        /*0000*/ 	.dword	_$_str
	.align		8
        /*0008*/ 	.dword	__cudart_i2opi_f


//--------------------- .text.triton_poi_fused_sin_0 --------------------------
	.section	.text.triton_poi_fused_sin_0,"ax",@progbits
	.align	128
        .global         triton_poi_fused_sin_0
        .type           triton_poi_fused_sin_0,@function
        .size           triton_poi_fused_sin_0,(.L_x_9 - triton_poi_fused_sin_0)
        .other          triton_poi_fused_sin_0,@"STO_CUDA_ENTRY STV_DEFAULT"
triton_poi_fused_sin_0:
.text.triton_poi_fused_sin_0:
[----:B------:R-:W0:Y:S01]  /*0000*/  LDC R1, c[0x0][0x28] ;  /* 0x00000a00ff017b82 */ /* 0x000e220000000800 */
[----:B------:R-:W1:Y:S01]  /*0010*/  S2R R0, SR_TID.X ;  /* 0x0000000000007919 */ /* 0x000e620000002100 */
[----:B------:R-:W-:Y:S01]  /*0020*/  ULDC.64 UR4, c[0x0][0x208] ;  /* 0x0000820000047ab9 */ /* 0x000fe20000000a00 */
[----:B------:R-:W-:Y:S01]  /*0030*/  BSSY B0, `(.L_x_0) ;  /* 0x000000c000007945 */ /* 0x000fe20003800000 */
[----:B0-----:R-:W-:Y:S01]  /*0040*/  VIADD R1, R1, 0xffffffe0 ;  /* 0xffffffe001017836 */ /* 0x001fe20000000000 */
[----:B------:R-:W0:Y:S01]  /*0050*/  S2R R3, SR_CTAID.X ;  /* 0x0000000000037919 */ /* 0x000e220000002500 */
[----:B------:R-:W-:Y:S01]  /*0060*/  CS2R R8, SRZ ;  /* 0x0000000000087805 */ /* 0x000fe2000001ff00 */
[----:B-1----:R-:W-:-:S05]  /*0070*/  IMAD.SHL.U32 R0, R0, 0x2, RZ ;  /* 0x0000000200007824 */ /* 0x002fca00078e00ff */
[----:B------:R-:W-:-:S05]  /*0080*/  LOP3.LUT R0, R0, 0xfe, RZ, 0xc0, !PT ;  /* 0x000000fe00007812 */ /* 0x000fca00078ec0ff */
[----:B0-----:R-:W-:-:S05]  /*0090*/  IMAD R10, R3, 0x100, R0 ;  /* 0x00000100030a7824 */ /* 0x001fca00078e0200 */
[----:B------:R-:W-:-:S13]  /*00a0*/  ISETP.GE.AND P1, PT, R10, 0x100, PT ;  /* 0x000001000a00780c */ /* 0x000fda0003f26270 */
[----:B------:R-:W-:Y:S05]  /*00b0*/  @P1 BRA `(.L_x_1) ;  /* 0x00000000000c1947 */ /* 0x000fea0003800000 */
[----:B------:R-:W0:Y:S02]  /*00c0*/  LDC.64 R8, c[0x0][0x210] ;  /* 0x00008400ff087b82 */ /* 0x000e240000000a00 */
[----:B0-----:R-:W-:-:S06]  /*00d0*/  IMAD.WIDE R8, R10, 0x4, R8 ;  /* 0x000000040a087825 */ /* 0x001fcc00078e0208 */
[----:B------:R-:W5:Y:S02]  /*00e0*/  LDG.E.64 R8, desc[UR4][R8.64] ;  /* 0x0000000408087981 */ /* 0x000f64000c1e1b00 */
.L_x_1:
[----:B------:R-:W-:Y:S05]  /*00f0*/  BSYNC B0 ;  /* 0x0000000000007941 */ /* 0x000fea0003800000 */
.L_x_0:
[C---:B-----5:R-:W-:Y:S01]  /*0100*/  FMUL R0, R8.reuse, 0.63661974668502807617 ;  /* 0x3f22f98308007820 */ /* 0x060fe20000400000 */
[----:B------:R-:W-:Y:S01]  /*0110*/  FADD.FTZ R4, |R8|, -RZ ;  /* 0x800000ff08047221 */ /* 0x000fe20000010200 */
[----:B------:R-:W-:Y:S04]  /*0120*/  BSSY B0, `(.L_x_2) ;  /* 0x0000044000007945 */ /* 0x000fe80003800000 */
[----:B------:R-:W0:Y:S01]  /*0130*/  F2I.FTZ.NTZ R0, R0 ;  /* 0x0000000000007305 */ /* 0x000e220000213100 */
[----:B------:R-:W-:Y:S02]  /*0140*/  FSETP.GE.AND P0, PT, R4, 105615, PT ;  /* 0x47ce47800400780b */ /* 0x000fe40003f06000 */
[----:B0-----:R-:W-:-:S05]  /*0150*/  I2FP.F32.S32 R3, R0 ;  /* 0x0000000000037245 */ /* 0x001fca0000201400 */
[----:B------:R-:W-:-:S04]  /*0160*/  FFMA.FTZ R2, R3, -1.5707962512969970703, R8 ;  /* 0xbfc90fda03027823 */ /* 0x000fc80000010008 */
[----:B------:R-:W-:-:S04]  /*0170*/  FFMA.FTZ R2, R3, -7.5497894158615963534e-08, R2 ;  /* 0xb3a2216803027823 */ /* 0x000fc80000010002 */
[----:B------:R-:W-:Y:S01]  /*0180*/  FFMA.FTZ R2, R3, -5.3903029534742383927e-15, R2 ;  /* 0xa7c234c503027823 */ /* 0x000fe20000010002 */
[----:B------:R-:W-:Y:S06]  /*0190*/  @!P0 BRA `(.L_x_3) ;  /* 0x0000000000f08947 */ /* 0x000fec0003800000 */
[----:B------:R-:W-:-:S13]  /*01a0*/  FSETP.NEU.AND P0, PT, R4, +INF , PT ;  /* 0x7f8000000400780b */ /* 0x000fda0003f0d000 */
[----:B------:R-:W-:Y:S01]  /*01b0*/  @!P0 FMUL.FTZ R2, RZ, R8 ;  /* 0x00000008ff028220 */ /* 0x000fe20000410000 */
[----:B------:R-:W-:Y:S01]  /*01c0*/  @!P0 IMAD.MOV.U32 R0, RZ, RZ, RZ ;  /* 0x000000ffff008224 */ /* 0x000fe200078e00ff */
[----:B------:R-:W-:Y:S06]  /*01d0*/  @!P0 BRA `(.L_x_3) ;  /* 0x0000000000e08947 */ /* 0x000fec0003800000 */
[----:B------:R-:W-:Y:S01]  /*01e0*/  SHF.R.U32.HI R14, RZ, 0x17, R8 ;  /* 0x00000017ff0e7819 */ /* 0x000fe20000011608 */
[----:B------:R-:W-:Y:S01]  /*01f0*/  IMAD.SHL.U32 R3, R8, 0x100, RZ ;  /* 0x0000010008037824 */ /* 0x000fe200078e00ff */
[----:B------:R-:W-:Y:S01]  /*0200*/  HFMA2.MMA R11, -RZ, RZ, 0, 0 ;  /* 0x00000000ff0b7435 */ /* 0x000fe200000001ff */
[----:B------:R-:W-:Y:S01]  /*0210*/  IMAD.MOV.U32 R0, RZ, RZ, RZ ;  /* 0x000000ffff007224 */ /* 0x000fe200078e00ff */
[----:B------:R-:W-:Y:S01]  /*0220*/  LOP3.LUT R2, R14, 0xe0, RZ, 0xc0, !PT ;  /* 0x000000e00e027812 */ /* 0x000fe200078ec0ff */
[----:B------:R-:W-:Y:S01]  /*0230*/  IMAD.MOV.U32 R5, RZ, RZ, RZ ;  /* 0x000000ffff057224 */ /* 0x000fe200078e00ff */
[----:B------:R-:W-:Y:S01]  /*0240*/  LOP3.LUT R3, R3, 0x80000000, RZ, 0xfc, !PT ;  /* 0x8000000003037812 */ /* 0x000fe200078efcff */
[----:B------:R-:W-:Y:S02]  /*0250*/  ULDC.64 UR6, c[0x4][0x8] ;  /* 0x0100020000067ab9 */ /* 0x000fe40000000a00 */
[----:B------:R-:W-:Y:S02]  /*0260*/  VIADD R4, R2, 0xffffff80 ;  /* 0xffffff8002047836 */ /* 0x000fe40000000000 */
[----:B------:R-:W-:-:S03]  /*0270*/  IMAD.MOV.U32 R2, RZ, RZ, R1 ;  /* 0x000000ffff027224 */ /* 0x000fc600078e0001 */
[----:B------:R-:W-:-:S07]  /*0280*/  SHF.R.U32.HI R4, RZ, 0x5, R4 ;  /* 0x00000005ff047819 */ /* 0x000fce0000011604 */
.L_x_4:
[----:B------:R-:W-:-:S04]  /*0290*/  IADD3 R12, P0, R5, UR6, RZ ;  /* 0x00000006050c7c10 */ /* 0x000fc8000ff1e0ff */
[----:B------:R-:W-:-:S06]  /*02a0*/  IADD3.X R13, R11, UR7, RZ, P0, !PT ;  /* 0x000000070b0d7c10 */ /* 0x000fcc00087fe4ff */
[----:B------:R-:W2:Y:S01]  /*02b0*/  LDG.E.CONSTANT R13, desc[UR4][R12.64] ;  /* 0x000000040c0d7981 */ /* 0x000ea2000c1e9900 */
[----:B------:R-:W-:Y:S01]  /*02c0*/  IADD3 R5, P2, R5, 0x4, RZ ;  /* 0x0000000405057810 */ /* 0x000fe20007f5e0ff */
[----:B------:R-:W-:Y:S02]  /*02d0*/  IMAD.MOV.U32 R6, RZ, RZ, R0 ;  /* 0x000000ffff067224 */ /* 0x000fe400078e0000 */
[----:B------:R-:W-:Y:S01]  /*02e0*/  IMAD.MOV.U32 R7, RZ, RZ, RZ ;  /* 0x000000ffff077224 */ /* 0x000fe200078e00ff */
[----:B------:R-:W-:Y:S01]  /*02f0*/  ISETP.NE.U32.AND P0, PT, R5, 0x18, PT ;  /* 0x000000180500780c */ /* 0x000fe20003f05070 */
[----:B------:R-:W-:-:S05]  /*0300*/  IMAD.X R11, RZ, RZ, R11, P2 ;  /* 0x000000ffff0b7224 */ /* 0x000fca00010e060b */
[----:B------:R-:W-:Y:S01]  /*0310*/  ISETP.NE.AND.EX P0, PT, R11, RZ, PT, P0 ;  /* 0x000000ff0b00720c */ /* 0x000fe20003f05300 */
[----:B--2---:R-:W-:-:S04]  /*0320*/  IMAD.WIDE.U32 R6, R3, R13, R6 ;  /* 0x0000000d03067225 */ /* 0x004fc800078e0006 */
[----:B------:R-:W-:Y:S01]  /*0330*/  IMAD.MOV.U32 R0, RZ, RZ, R7 ;  /* 0x000000ffff007224 */ /* 0x000fe200078e0007 */
[----:B------:R0:W-:Y:S02]  /*0340*/  STL [R2], R6 ;  /* 0x0000000602007387 */ /* 0x0001e40000100800 */
[----:B0-----:R-:W-:-:S05]  /*0350*/  VIADD R2, R2, 0x4 ;  /* 0x0000000402027836 */ /* 0x001fca0000000000 */
[----:B------:R-:W-:Y:S05]  /*0360*/  @P0 BRA `(.L_x_4) ;  /* 0xfffffffc00c80947 */ /* 0x000fea000383ffff */
[----:B------:R-:W-:Y:S01]  /*0370*/  LOP3.LUT P0, R6, R14, 0x1f, RZ, 0xc0, !PT ;  /* 0x0000001f0e067812 */ /* 0x000fe2000780c0ff */
[----:B------:R-:W-:Y:S01]  /*0380*/  IMAD R12, R4, -0x4, R1 ;  /* 0xfffffffc040c7824 */ /* 0x000fe200078e0201 */
[----:B------:R0:W-:Y:S04]  /*0390*/  STL [R1+0x18], R0 ;  /* 0x0000180001007387 */ /* 0x0001e80000100800 */
[----:B------:R-:W2:Y:S04]  /*03a0*/  LDL R2, [R12+0x18] ;  /* 0x000018000c027983 */ /* 0x000ea80000100800 */
[----:B------:R-:W3:Y:S04]  /*03b0*/  LDL R3, [R12+0x14] ;  /* 0x000014000c037983 */ /* 0x000ee80000100800 */
[----:B------:R-:W4:Y:S01]  /*03c0*/  @P0 LDL R7, [R12+0x10] ;  /* 0x000010000c070983 */ /* 0x000f220000100800 */
[----:B------:R-:W-:Y:S01]  /*03d0*/  @P0 IADD3 R4, -R6, 0x20, RZ ;  /* 0x0000002006040810 */ /* 0x000fe20007ffe1ff */
[----:B------:R-:W-:Y:S01]  /*03e0*/  UMOV UR6, 0x54442d19 ;  /* 0x54442d1900067882 */ /* 0x000fe20000000000 */
[----:B------:R-:W-:Y:S01]  /*03f0*/  UMOV UR7, 0x3bf921fb ;  /* 0x3bf921fb00077882 */ /* 0x000fe20000000000 */
[----:B--2---:R-:W-:-:S02]  /*0400*/  @P0 SHF.L.U32 R5, R2, R6, RZ ;  /* 0x0000000602050219 */ /* 0x004fc400000006ff */
[----:B---3--:R-:W-:Y:S02]  /*0410*/  @P0 SHF.L.U32 R6, R3, R6, RZ ;  /* 0x0000000603060219 */ /* 0x008fe400000006ff */
[-C--:B----4-:R-:W-:Y:S02]  /*0420*/  @P0 SHF.R.U32.HI R7, RZ, R4.reuse, R7 ;  /* 0x00000004ff070219 */ /* 0x090fe40000011607 */
[----:B------:R-:W-:-:S03]  /*0430*/  @P0 SHF.R.U32.HI R4, RZ, R4, R3 ;  /* 0x00000004ff040219 */ /* 0x000fc60000011603 */
[----:B------:R-:W-:Y:S01]  /*0440*/  @P0 IMAD.IADD R3, R6, 0x1, R7 ;  /* 0x0000000106030824 */ /* 0x000fe200078e0207 */
[----:B------:R-:W-:-:S04]  /*0450*/  @P0 IADD3 R2, R5, R4, RZ ;  /* 0x0000000405020210 */ /* 0x000fc80007ffe0ff */
[C---:B------:R-:W-:Y:S01]  /*0460*/  SHF.L.W.U32.HI R11, R3.reuse, 0x2, R2 ;  /* 0x00000002030b7819 */ /* 0x040fe20000010e02 */
[----:B------:R-:W-:-:S03]  /*0470*/  IMAD.SHL.U32 R3, R3, 0x4, RZ ;  /* 0x0000000403037824 */ /* 0x000fc600078e00ff */
[----:B0-----:R-:W-:-:S04]  /*0480*/  SHF.R.S32.HI R0, RZ, 0x1f, R11 ;  /* 0x0000001fff007819 */ /* 0x001fc8000001140b */
[C---:B------:R-:W-:Y:S02]  /*0490*/  LOP3.LUT R6, R0.reuse, R3, RZ, 0x3c, !PT ;  /* 0x0000000300067212 */ /* 0x040fe400078e3cff */
[----:B------:R-:W-:-:S04]  /*04a0*/  LOP3.LUT R7, R0, R11, RZ, 0x3c, !PT ;  /* 0x0000000b00077212 */ /* 0x000fc800078e3cff */
[----:B------:R-:W0:Y:S01]  /*04b0*/  I2F.F64.S64 R4, R6 ;  /* 0x0000000600047312 */ /* 0x000e220000301c00 */
[----:B------:R-:W-:Y:S02]  /*04c0*/  ISETP.GE.AND P0, PT, R8, RZ, PT ;  /* 0x000000ff0800720c */ /* 0x000fe40003f06270 */
[----:B------:R-:W-:Y:S01]  /*04d0*/  SHF.R.U32.HI R0, RZ, 0x1e, R2 ;  /* 0x0000001eff007819 */ /* 0x000fe20000011602 */
[----:B0-----:R-:W-:-:S03]  /*04e0*/  DMUL R4, R4, UR6 ;  /* 0x0000000604047c28 */ /* 0x001fc60008000000 */
[C---:B------:R-:W-:Y:S02]  /*04f0*/  LEA.HI R0, R11.reuse, R0, RZ, 0x1 ;  /* 0x000000000b007211 */ /* 0x040fe400078f08ff */
[----:B------:R-:W-:-:S05]  /*0500*/  LOP3.LUT R8, R11, R8, RZ, 0x3c, !PT ;  /* 0x000000080b087212 */ /* 0x000fca00078e3cff */
[----:B------:R-:W0:Y:S01]  /*0510*/  F2F.F32.F64 R4, R4 ;  /* 0x0000000400047310 */ /* 0x000e220000301000 */
[----:B------:R-:W-:Y:S01]  /*0520*/  IMAD.MOV R2, RZ, RZ, -R0 ;  /* 0x000000ffff027224 */ /* 0x000fe200078e0a00 */
[----:B------:R-:W-:-:S03]  /*0530*/  ISETP.GE.AND P2, PT, R8, RZ, PT ;  /* 0x000000ff0800720c */ /* 0x000fc60003f46270 */
[----:B------:R-:W-:Y:S01]  /*0540*/  @!P0 IMAD.MOV.U32 R0, RZ, RZ, R2 ;  /* 0x000000ffff008224 */ /* 0x000fe200078e0002 */
[----:B0-----:R-:W-:-:S09]  /*0550*/  FSEL R2, -R4, R4, !P2 ;  /* 0x0000000404027208 */ /* 0x001fd20005000100 */
.L_x_3:
[----:B------:R-:W-:Y:S05]  /*0560*/  BSYNC B0 ;  /* 0x0000000000007941 */ /* 0x000fea0003800000 */
.L_x_2:
[----:B------:R-:W-:Y:S01]  /*0570*/  LOP3.LUT R3, R0, 0x1, RZ, 0xc0, !PT ;  /* 0x0000000100037812 */ /* 0x000fe200078ec0ff */
[----:B------:R-:W-:Y:S01]  /*0580*/  FMUL R6, R9, 0.63661974668502807617 ;  /* 0x3f22f98309067820 */ /* 0x000fe20000400000 */
[----:B------:R-:W-:Y:S01]  /*0590*/  FMUL.FTZ R12, R2, R2 ;  /* 0x00000002020c7220 */ /* 0x000fe20000410000 */
[----:B------:R-:W-:Y:S01]  /*05a0*/  IMAD.MOV.U32 R4, RZ, RZ, 0x3c0885e4 ;  /* 0x3c0885e4ff047424 */ /* 0x000fe200078e00ff */
[----:B------:R-:W-:Y:S01]  /*05b0*/  ISETP.NE.U32.AND P2, PT, R3, 0x1, PT ;  /* 0x000000010300780c */ /* 0x000fe20003f45070 */
[----:B------:R0:W1:Y:S01]  /*05c0*/  F2I.FTZ.NTZ R8, R6 ;  /* 0x0000000600087305 */ /* 0x0000620000213100 */
[----:B------:R-:W-:Y:S01]  /*05d0*/  IMAD.MOV.U32 R3, RZ, RZ, -0x46b2bead ;  /* 0xb94d4153ff037424 */ /* 0x000fe200078e00ff */
[----:B------:R-:W-:Y:S01]  /*05e0*/  LOP3.LUT P0, RZ, R0, 0x2, RZ, 0xc0, !PT ;  /* 0x0000000200ff7812 */ /* 0x000fe2000780c0ff */
[----:B------:R-:W-:Y:S01]  /*05f0*/  BSSY B0, `(.L_x_5) ;  /* 0x000004f000007945 */ /* 0x000fe20003800000 */
[----:B------:R-:W-:Y:S01]  /*0600*/  FSEL R2, R2, 1, P2 ;  /* 0x3f80000002027808 */ /* 0x000fe20001000000 */
[----:B0-----:R-:W-:-:S04]  /*0610*/  FADD.FTZ R6, |R9|, -RZ ;  /* 0x800000ff09067221 */ /* 0x001fc80000010200 */
[----:B------:R-:W-:-:S03]  /*0620*/  FFMA.FTZ R7, R12, R2, RZ ;  /* 0x000000020c077223 */ /* 0x000fc600000100ff */
[----:B------:R-:W-:Y:S01]  /*0630*/  @!P2 MOV R5, 0x37cbac00 ;  /* 0x37cbac000005a802 */ /* 0x000fe20000000f00 */
[----:B------:R-:W-:Y:S01]  /*0640*/  @!P2 IMAD.MOV.U32 R4, RZ, RZ, 0x3d2aaabb ;  /* 0x3d2aaabbff04a424 */ /* 0x000fe200078e00ff */
[----:B-1----:R-:W-:-:S03]  /*0650*/  I2FP.F32.S32 R0, R8 ;  /* 0x0000000800007245 */ /* 0x002fc60000201400 */
[----:B------:R-:W-:Y:S01]  /*0660*/  @!P2 FFMA.FTZ R3, R12, R5, -0.0013887860113754868507 ;  /* 0xbab607ed0c03a423 */ /* 0x000fe20000010005 */
[----:B------:R-:W-:Y:S02]  /*0670*/  IMAD.MOV.U32 R5, RZ, RZ, -0x41d55558 ;  /* 0xbe2aaaa8ff057424 */ /* 0x000fe400078e00ff */
[----:B------:R-:W-:Y:S01]  /*0680*/  @!P2 IMAD.MOV.U32 R5, RZ, RZ, -0x41000001 ;  /* 0xbeffffffff05a424 */ /* 0x000fe200078e00ff */
[----:B------:R-:W-:Y:S01]  /*0690*/  FSETP.GE.AND P2, PT, R6, 105615, PT ;  /* 0x47ce47800600780b */ /* 0x000fe20003f46000 */
[----:B------:R-:W-:Y:S01]  /*06a0*/  FFMA.FTZ R4, R12, R3, R4 ;  /* 0x000000030c047223 */ /* 0x000fe20000010004 */
[----:B------:R-:W-:-:S03]  /*06b0*/  FFMA.FTZ R3, R0, -1.5707962512969970703, R9 ;  /* 0xbfc90fda00037823 */ /* 0x000fc60000010009 */
[----:B------:R-:W-:Y:S01]  /*06c0*/  FFMA.FTZ R5, R12, R4, R5 ;  /* 0x000000040c057223 */ /* 0x000fe20000010005 */
[----:B------:R-:W-:-:S03]  /*06d0*/  FFMA.FTZ R3, R0, -7.5497894158615963534e-08, R3 ;  /* 0xb3a2216800037823 */ /* 0x000fc60000010003 */
[----:B------:R-:W-:Y:S01]  /*06e0*/  FFMA.FTZ R2, R7, R5, R2 ;  /* 0x0000000507027223 */ /* 0x000fe20000010002 */
[----:B------:R-:W-:-:S03]  /*06f0*/  FFMA.FTZ R3, R0, -5.3903029534742383927e-15, R3 ;  /* 0xa7c234c500037823 */ /* 0x000fc60000010003 */
[----:B------:R-:W-:Y:S01]  /*0700*/  @P0 FFMA.FTZ R2, R2, -1, RZ ;  /* 0xbf80000002020823 */ /* 0x000fe200000100ff */
        /* <DEDUP_REMOVED lines=16> */
.L_x_7:
        /* <DEDUP_REMOVED lines=9> */
[----:B--2---:R-:W-:-:S05]  /*08a0*/  IMAD.WIDE.U32 R6, R5, R13, R6 ;  /* 0x0000000d05067225 */ /* 0x004fca00078e0006 */
[----:B------:R0:W-:Y:S01]  /*08b0*/  STL [R3], R6 ;  /* 0x0000000603007387 */ /* 0x0001e20000100800 */
[----:B------:R-:W-:Y:S01]  /*08c0*/  MOV R0, R7 ;  /* 0x0000000700007202 */ /* 0x000fe20000000f00 */
        /* <DEDUP_REMOVED lines=15> */
[----:B------:R-:W-:Y:S02]  /*09c0*/  @P0 IMAD.IADD R4, R7, 0x1, R8 ;  /* 0x0000000107040824 */ /* 0x000fe400078e0208 */
[----:B------:R-:W-:-:S05]  /*09d0*/  @P0 IMAD.IADD R3, R6, 0x1, R5 ;  /* 0x0000000106030824 */ /* 0x000fca00078e0205 */
[C---:B------:R-:W-:Y:S01]  /*09e0*/  SHF.L.W.U32.HI R8, R4.reuse, 0x2, R3 ;  /* 0x0000000204087819 */ /* 0x040fe20000010e03 */
[----:B------:R-:W-:-:S03]  /*09f0*/  IMAD.SHL.U32 R4, R4, 0x4, RZ ;  /* 0x0000000404047824 */ /* 0x000fc600078e00ff */
[----:B------:R-:W-:-:S04]  /*0a00*/  SHF.R.S32.HI R5, RZ, 0x1f, R8 ;  /* 0x0000001fff057819 */ /* 0x000fc80000011408 */
[C---:B------:R-:W-:Y:S02]  /*0a10*/  LOP3.LUT R6, R5.reuse, R4, RZ, 0x3c, !PT ;  /* 0x0000000405067212 */ /* 0x040fe400078e3cff */
[----:B------:R-:W-:-:S04]  /*0a20*/  LOP3.LUT R7, R5, R8, RZ, 0x3c, !PT ;  /* 0x0000000805077212 */ /* 0x000fc800078e3cff */
[----:B------:R-:W1:Y:S01]  /*0a30*/  I2F.F64.S64 R4, R6 ;  /* 0x0000000600047312 */ /* 0x000e620000301c00 */
[----:B------:R-:W-:Y:S02]  /*0a40*/  ISETP.GE.AND P0, PT, R9, RZ, PT ;  /* 0x000000ff0900720c */ /* 0x000fe40003f06270 */
[----:B------:R-:W-:Y:S01]  /*0a50*/  SHF.R.U32.HI R3, RZ, 0x1e, R3 ;  /* 0x0000001eff037819 */ /* 0x000fe20000011603 */
[----:B-1----:R-:W-:Y:S01]  /*0a60*/  DMUL R4, R4, UR6 ;  /* 0x0000000604047c28 */ /* 0x002fe20008000000 */
[C---:B------:R-:W-:Y:S02]  /*0a70*/  LOP3.LUT R9, R8.reuse, R9, RZ, 0x3c, !PT ;  /* 0x0000000908097212 */ /* 0x040fe400078e3cff */
[----:B------:R-:W-:-:S07]  /*0a80*/  LEA.HI R8, R8, R3, RZ, 0x1 ;  /* 0x0000000308087211 */ /* 0x000fce00078f08ff */
[----:B------:R-:W1:Y:S01]  /*0a90*/  F2F.F32.F64 R4, R4 ;  /* 0x0000000400047310 */ /* 0x000e620000301000 */
[----:B------:R-:W-:Y:S01]  /*0aa0*/  ISETP.GE.AND P2, PT, R9, RZ, PT ;  /* 0x000000ff0900720c */ /* 0x000fe20003f46270 */
[----:B0-----:R-:W-:-:S04]  /*0ab0*/  IMAD.MOV R0, RZ, RZ, -R8 ;  /* 0x000000ffff007224 */ /* 0x001fc800078e0a08 */
[----:B------:R-:W-:Y:S01]  /*0ac0*/  @!P0 IMAD.MOV.U32 R8, RZ, RZ, R0 ;  /* 0x000000ffff088224 */ /* 0x000fe200078e0000 */
[----:B-1----:R-:W-:-:S07]  /*0ad0*/  FSEL R3, -R4, R4, !P2 ;  /* 0x0000000404037208 */ /* 0x002fce0005000100 */
.L_x_6:
[----:B------:R-:W-:Y:S05]  /*0ae0*/  BSYNC B0 ;  /* 0x0000000000007941 */ /* 0x000fea0003800000 */
.L_x_5:
[C---:B------:R-:W-:Y:S01]  /*0af0*/  LOP3.LUT R0, R8.reuse, 0x1, RZ, 0xc0, !PT ;  /* 0x0000000108007812 */ /* 0x040fe200078ec0ff */
[C---:B------:R-:W-:Y:S01]  /*0b00*/  FMUL.FTZ R6, R3.reuse, R3 ;  /* 0x0000000303067220 */ /* 0x040fe20000410000 */
[----:B------:R-:W-:Y:S01]  /*0b10*/  IMAD.MOV.U32 R5, RZ, RZ, 0x3c0885e4 ;  /* 0x3c0885e4ff057424 */ /* 0x000fe200078e00ff */
[----:B------:R-:W-:Y:S01]  /*0b20*/  LOP3.LUT P0, RZ, R8, 0x2, RZ, 0xc0, !PT ;  /* 0x0000000208ff7812 */ /* 0x000fe2000780c0ff */
[----:B------:R-:W-:Y:S01]  /*0b30*/  IMAD.MOV.U32 R4, RZ, RZ, -0x41d55558 ;  /* 0xbe2aaaa8ff047424 */ /* 0x000fe200078e00ff */
[----:B------:R-:W-:Y:S01]  /*0b40*/  ISETP.NE.U32.AND P2, PT, R0, 0x1, PT ;  /* 0x000000010000780c */ /* 0x000fe20003f45070 */
[----:B------:R-:W-:Y:S01]  /*0b50*/  ULDC.64 UR6, c[0x0][0x218] ;  /* 0x0000860000067ab9 */ /* 0x000fe20000000a00 */
[----:B------:R-:W-:Y:S02]  /*0b60*/  MOV R0, 0xb94d4153 ;  /* 0xb94d415300007802 */ /* 0x000fe40000000f00 */
[----:B------:R-:W-:-:S05]  /*0b70*/  FSEL R3, R3, 1, P2 ;  /* 0x3f80000003037808 */ /* 0x000fca0001000000 */
[----:B------:R-:W-:-:S04]  /*0b80*/  FFMA.FTZ R8, R6, R3, RZ ;  /* 0x0000000306087223 */ /* 0x000fc800000100ff */
[----:B------:R-:W-:Y:S02]  /*0b90*/  @!P2 IMAD.MOV.U32 R7, RZ, RZ, 0x37cbac00 ;  /* 0x37cbac00ff07a424 */ /* 0x000fe400078e00ff */
[----:B------:R-:W-:Y:S02]  /*0ba0*/  @!P2 IMAD.MOV.U32 R5, RZ, RZ, 0x3d2aaabb ;  /* 0x3d2aaabbff05a424 */ /* 0x000fe400078e00ff */
[----:B------:R-:W-:Y:S01]  /*0bb0*/  @!P2 FFMA.FTZ R0, R6, R7, -0.0013887860113754868507 ;  /* 0xbab607ed0600a423 */ /* 0x000fe20000010007 */
[----:B------:R-:W-:-:S03]  /*0bc0*/  @!P2 IMAD.MOV.U32 R4, RZ, RZ, -0x41000001 ;  /* 0xbeffffffff04a424 */ /* 0x000fc600078e00ff */
[----:B------:R-:W-:-:S04]  /*0bd0*/  FFMA.FTZ R5, R6, R0, R5 ;  /* 0x0000000006057223 */ /* 0x000fc80000010005 */
[----:B------:R-:W-:Y:S01]  /*0be0*/  FFMA.FTZ R0, R6, R5, R4 ;  /* 0x0000000506007223 */ /* 0x000fe20000010004 */
[----:B------:R-:W-:Y:S02]  /*0bf0*/  SHF.R.S32.HI R5, RZ, 0x1f, R10 ;  /* 0x0000001fff057819 */ /* 0x000fe4000001140a */
[----:B------:R-:W-:Y:S01]  /*0c00*/  LEA R4, P2, R10, UR6, 0x2 ;  /* 0x000000060a047c11 */ /* 0x000fe2000f8410ff */
[----:B------:R-:W-:-:S03]  /*0c10*/  FFMA.FTZ R3, R8, R0, R3 ;  /* 0x0000000008037223 */ /* 0x000fc60000010003 */
[----:B------:R-:W-:Y:S01]  /*0c20*/  LEA.HI.X R5, R10, UR7, R5, 0x2, P2 ;  /* 0x000000070a057c11 */ /* 0x000fe200090f1405 */
[----:B------:R-:W-:Y:S01]  /*0c30*/  @P0 FFMA.FTZ R3, R3, -1, RZ ;  /* 0xbf80000003030823 */ /* 0x000fe200000100ff */
[----:B------:R-:W-:Y:S07]  /*0c40*/  @P1 EXIT ;  /* 0x000000000000194d */ /* 0x000fee0003800000 */
[----:B------:R-:W-:Y:S01]  /*0c50*/  STG.E.64 desc[UR4][R4.64], R2 ;  /* 0x0000000204007986 */ /* 0x000fe2000c101b04 */
[----:B------:R-:W-:Y:S05]  /*0c60*/  EXIT ;  /* 0x000000000000794d */ /* 0x000fea0003800000 */
.L_x_8:
[----:B------:R-:W-:-:S00]  /*0c70*/  BRA `(.L_x_8) ;  /* 0xfffffffc00fc7947 */ /* 0x000fc0000383ffff */
[----:B------:R-:W-:-:S00]  /*0c80*/  NOP ;  /* 0x0000000000007918 */ /* 0x000fc00000000000 */
[----:B------:R-:W-:-:S00]  /*0c90*/  NOP ;  /* 0x0000000000007918 */ /* 0x000fc00000000000 */
[----:B------:R-:W-:-:S00]  /*0ca0*/  NOP ;  /* 0x0000000000007918 */ /* 0x000fc00000000000 */
[----:B------:R-:W-:-:S00]  /*0cb0*/  NOP ;  /* 0x0000000000007918 */ /* 0x000fc00000000000 */
[----:B------:R-:W-:-:S00]  /*0cc0*/  NOP ;  /* 0x0000000000007918 */ /* 0x000fc00000000000 */
[----:B------:R-:W-:-:S00]  /*0cd0*/  NOP ;  /* 0x0000000000007918 */ /* 0x000fc00000000000 */
[----:B------:R-:W-:-:S00]  /*0ce0*/  NOP ;  /* 0x0000000000007918 */ /* 0x000fc00000000000 */
[----:B------:R-:W-:-:S00]  /*0cf0*/  NOP ;  /* 0x0000000000007918 */ /* 0x000fc00000000000 */
.L_x_9:


//--------------------- .nv.global.init           --------------------------
	.section	.nv.global.init,"aw",@progbits
	.align	4
.nv.global.init:
	.type		__cudart_i2opi_f,@object
	.size		__cudart_i2opi_f,(_$_str - __cudart_i2opi_f)
__cudart_i2opi_f:
        /*0000*/ 	.byte	0x41, 0x90, 0x43, 0x3c, 0x99, 0x95, 0x62, 0xdb, 0xc0, 0xdd, 0x34, 0xf5, 0xd1, 0x57, 0x27, 0xfc
        /*0010*/ 	.byte	0x29, 0x15, 0x44, 0x4e, 0x6e, 0x83, 0xf9, 0xa2
	.type		_$_str,@object
	.size		_$_str,(.L_0 - _$_str)
_$_str:
        /*0018*/ 	.byte	0x5f, 0x5f, 0x43, 0x55, 0x44, 0x41, 0x5f, 0x46, 0x54, 0x5a, 0x00
.L_0:


//--------------------- .nv.constant0.triton_poi_fused_sin_0 --------------------------
	.section	.nv.constant0.triton_poi_fused_sin_0,"a",@progbits
	.sectionflags	@""
	.align	4
.nv.constant0.triton_poi_fused_sin_0:
	.zero		548
